//
// Generated by NVIDIA NVVM Compiler
//
// Compiler Build ID: CL-36424714
// Cuda compilation tools, release 13.0, V13.0.88
// Based on NVVM 20.0.0
//

.version 9.0
.target sm_100
.address_size 64


.entry _Z16life_step_kernelPKmPmii(
	.param .u64 .ptr .align 1 _Z16life_step_kernelPKmPmii_param_0,
	.param .u64 .ptr .align 1 _Z16life_step_kernelPKmPmii_param_1,
	.param .u32 _Z16life_step_kernelPKmPmii_param_2,
	.param .u32 _Z16life_step_kernelPKmPmii_param_3
)
{
	.reg .pred 	%p<12>;
	.reg .b32 	%r<17>;
	.reg .b64 	%rd<100>;

	ld.param.u64 	%rd25, [_Z16life_step_kernelPKmPmii_param_0];
	ld.param.u64 	%rd24, [_Z16life_step_kernelPKmPmii_param_1];
	ld.param.u32 	%r5, [_Z16life_step_kernelPKmPmii_param_2];
	ld.param.u32 	%r7, [_Z16life_step_kernelPKmPmii_param_3];
	cvta.to.global.u64 	%rd1, %rd25;
	mov.u32 	%r8, %ctaid.x;
	mov.u32 	%r9, %ntid.x;
	mov.u32 	%r10, %tid.x;
	mad.lo.s32 	%r1, %r8, %r9, %r10;
	mov.u32 	%r11, %ctaid.y;
	mov.u32 	%r12, %ntid.y;
	mov.u32 	%r13, %tid.y;
	mad.lo.s32 	%r14, %r11, %r12, %r13;
	setp.ge.s32 	%p1, %r1, %r5;
	setp.ge.s32 	%p2, %r14, %r7;
	or.pred  	%p3, %p1, %p2;
	@%p3 bra 	$L__BB0_16;
	mad.lo.s32 	%r3, %r5, %r14, %r1;
	setp.lt.s32 	%p4, %r1, 1;
	add.s32 	%r4, %r1, 1;
	mul.wide.s32 	%rd27, %r3, 8;
	add.s64 	%rd2, %rd1, %rd27;
	ld.global.nc.u64 	%rd3, [%rd2];
	mov.b64 	%rd90, 0;
	@%p4 bra 	$L__BB0_3;
	ld.global.nc.u64 	%rd28, [%rd2+-8];
	shr.u64 	%rd90, %rd28, 63;
$L__BB0_3:
	setp.ge.s32 	%p5, %r4, %r5;
	mov.b64 	%rd91, 0;
	@%p5 bra 	$L__BB0_5;
	ld.global.nc.u64 	%rd30, [%rd2+8];
	shl.b64 	%rd91, %rd30, 63;
$L__BB0_5:
	setp.eq.s32 	%p6, %r14, 0;
	mov.b64 	%rd93, 0;
	mov.u64 	%rd94, %rd93;
	mov.u64 	%rd95, %rd93;
	@%p6 bra 	$L__BB0_10;
	setp.lt.s32 	%p7, %r1, 1;
	sub.s32 	%r15, %r3, %r5;
	mul.wide.s32 	%rd33, %r15, 8;
	add.s64 	%rd8, %rd1, %rd33;
	ld.global.nc.u64 	%rd94, [%rd8];
	mov.b64 	%rd93, 0;
	@%p7 bra 	$L__BB0_8;
	ld.global.nc.u64 	%rd34, [%rd8+-8];
	shr.u64 	%rd93, %rd34, 63;
$L__BB0_8:
	setp.ge.s32 	%p8, %r4, %r5;
	mov.b64 	%rd95, 0;
	@%p8 bra 	$L__BB0_10;
	ld.global.nc.u64 	%rd36, [%rd8+8];
	shl.b64 	%rd95, %rd36, 63;
$L__BB0_10:
	add.s32 	%r16, %r14, 1;
	setp.ge.u32 	%p9, %r16, %r7;
	mov.b64 	%rd97, 0;
	mov.u64 	%rd98, %rd97;
	mov.u64 	%rd99, %rd97;
	@%p9 bra 	$L__BB0_15;
	setp.lt.s32 	%p10, %r1, 1;
	mul.wide.s32 	%rd39, %r5, 8;
	add.s64 	%rd16, %rd2, %rd39;
	ld.global.nc.u64 	%rd98, [%rd16];
	mov.b64 	%rd97, 0;
	@%p10 bra 	$L__BB0_13;
	ld.global.nc.u64 	%rd40, [%rd16+-8];
	shr.u64 	%rd97, %rd40, 63;
$L__BB0_13:
	setp.ge.s32 	%p11, %r4, %r5;
	mov.b64 	%rd99, 0;
	@%p11 bra 	$L__BB0_15;
	ld.global.nc.u64 	%rd42, [%rd16+8];
	shl.b64 	%rd99, %rd42, 63;
$L__BB0_15:
	shl.b64 	%rd43, %rd3, 1;
	or.b64  	%rd44, %rd90, %rd43;
	shr.u64 	%rd45, %rd3, 1;
	or.b64  	%rd46, %rd91, %rd45;
	shl.b64 	%rd47, %rd94, 1;
	or.b64  	%rd48, %rd47, %rd93;
	shr.u64 	%rd49, %rd94, 1;
	or.b64  	%rd50, %rd49, %rd95;
	shl.b64 	%rd51, %rd98, 1;
	or.b64  	%rd52, %rd51, %rd97;
	shr.u64 	%rd53, %rd98, 1;
	or.b64  	%rd54, %rd53, %rd99;
	xor.b64  	%rd55, %rd48, %rd94;
	xor.b64  	%rd56, %rd55, %rd50;
	and.b64  	%rd57, %rd48, %rd94;
	and.b64  	%rd58, %rd55, %rd50;
	or.b64  	%rd59, %rd58, %rd57;
	xor.b64  	%rd60, %rd46, %rd44;
	xor.b64  	%rd61, %rd98, %rd60;
	and.b64  	%rd62, %rd46, %rd44;
	and.b64  	%rd63, %rd98, %rd60;
	or.b64  	%rd64, %rd63, %rd62;
	xor.b64  	%rd65, %rd52, %rd54;
	and.b64  	%rd66, %rd52, %rd54;
	xor.b64  	%rd67, %rd61, %rd56;
	xor.b64  	%rd68, %rd65, %rd67;
	and.b64  	%rd69, %rd61, %rd56;
	and.b64  	%rd70, %rd65, %rd67;
	or.b64  	%rd71, %rd70, %rd69;
	xor.b64  	%rd72, %rd64, %rd59;
	xor.b64  	%rd73, %rd72, %rd66;
	and.b64  	%rd74, %rd64, %rd59;
	and.b64  	%rd75, %rd72, %rd66;
	or.b64  	%rd76, %rd75, %rd74;
	xor.b64  	%rd77, %rd71, %rd73;
	and.b64  	%rd78, %rd71, %rd73;
	xor.b64  	%rd79, %rd78, %rd76;
	not.b64 	%rd80, %rd79;
	and.b64  	%rd81, %rd68, %rd80;
	or.b64  	%rd82, %rd79, %rd68;
	not.b64 	%rd83, %rd82;
	and.b64  	%rd84, %rd3, %rd83;
	or.b64  	%rd85, %rd84, %rd81;
	and.b64  	%rd86, %rd85, %rd77;
	cvta.to.global.u64 	%rd87, %rd24;
	add.s64 	%rd89, %rd87, %rd27;
	st.global.u64 	[%rd89], %rd86;
$L__BB0_16:
	ret;

}


// ===== COMPILED SASS (sm_100) =====

	.target	sm_100

	.elftype	@"ET_EXEC"


//--------------------- .note.nv.tkinfo           --------------------------
	.section	.note.nv.tkinfo,"",@"SHT_NOTE"
	.sectionflags	@"SHF_NOTE_NV_TKINFO"
	.tkinfo
        /*0018*/ 	.word	0x00000002
        /*0030*/ 	.string	""
        /*0030*/ 	.string	"ptxas"
        /*0030*/ 	.string	"Cuda compilation tools, release 13.0, V13.0.88"
        /*0030*/ 	.string	"Build cuda_13.0.r13.0/compiler.36424714_0"
        /*0030*/ 	.string	"-arch sm_100 -m 64 "



//--------------------- .note.nv.cuinfo           --------------------------
	.section	.note.nv.cuinfo,"",@"SHT_NOTE"
	.sectionflags	@"SHF_NOTE_NV_CUINFO"
        /*0018*/ 	.short	0x0002
        /*001a*/ 	.short	0x0064
        /*001c*/ 	.short	0x0082
	.zero		2


//--------------------- .nv.info                  --------------------------
	.section	.nv.info,"",@"SHT_CUDA_INFO"
	.align	4


	//----- nvinfo : EIATTR_REGCOUNT
	.align		4
        /*0000*/ 	.byte	0x04, 0x2f
        /*0002*/ 	.short	(.L_1 - .L_0)
	.align		4
.L_0:
        /*0004*/ 	.word	index@(_Z16life_step_kernelPKmPmii)
        /*0008*/ 	.word	0x0000001c


	//----- nvinfo : EIATTR_FRAME_SIZE
	.align		4
.L_1:
        /*000c*/ 	.byte	0x04, 0x11
        /*000e*/ 	.short	(.L_3 - .L_2)
	.align		4
.L_2:
        /*0010*/ 	.word	index@(_Z16life_step_kernelPKmPmii)
        /*0014*/ 	.word	0x00000000


	//----- nvinfo : EIATTR_MIN_STACK_SIZE
	.align		4
.L_3:
        /*0018*/ 	.byte	0x04, 0x12
        /*001a*/ 	.short	(.L_5 - .L_4)
	.align		4
.L_4:
        /*001c*/ 	.word	index@(_Z16life_step_kernelPKmPmii)
        /*0020*/ 	.word	0x00000000
.L_5:


//--------------------- .nv.compat                --------------------------
	.section	.nv.compat,"",@"SHT_CUDA_COMPAT_INFO"
	.align	4
        /*0000*/ 	.byte	0x02, 0x09, 0x00, 0x00, 0x02, 0x02, 0x01, 0x00, 0x02, 0x05, 0x05, 0x00, 0x03, 0x07, 0x01, 0x01
        /*0010*/ 	.byte	0x02, 0x03, 0x00, 0x00, 0x02, 0x06, 0x01, 0x00, 0x04, 0x0b, 0x08, 0x00, 0x09, 0x00, 0x00, 0x00
        /*0020*/ 	.byte	0x00, 0x00, 0x00, 0x00


//--------------------- .nv.info._Z16life_step_kernelPKmPmii --------------------------
	.section	.nv.info._Z16life_step_kernelPKmPmii,"",@"SHT_CUDA_INFO"
	.sectionflags	@""
	.align	4


	//----- nvinfo : EIATTR_CUDA_API_VERSION
	.align		4
        /*0000*/ 	.byte	0x04, 0x37
        /*0002*/ 	.short	(.L_7 - .L_6)
.L_6:
        /*0004*/ 	.word	0x00000082


	//----- nvinfo : EIATTR_KPARAM_INFO
	.align		4
.L_7:
        /*0008*/ 	.byte	0x04, 0x17
        /*000a*/ 	.short	(.L_9 - .L_8)
.L_8:
        /*000c*/ 	.word	0x00000000
        /*0010*/ 	.short	0x0003
        /*0012*/ 	.short	0x0014
        /*0014*/ 	.byte	0x00, 0xf0, 0x11, 0x00


	//----- nvinfo : EIATTR_KPARAM_INFO
	.align		4
.L_9:
        /*0018*/ 	.byte	0x04, 0x17
        /*001a*/ 	.short	(.L_11 - .L_10)
.L_10:
        /*001c*/ 	.word	0x00000000
        /*0020*/ 	.short	0x0002
        /*0022*/ 	.short	0x0010
        /*0024*/ 	.byte	0x00, 0xf0, 0x11, 0x00


	//----- nvinfo : EIATTR_KPARAM_INFO
	.align		4
.L_11:
        /*0028*/ 	.byte	0x04, 0x17
        /*002a*/ 	.short	(.L_13 - .L_12)
.L_12:
        /*002c*/ 	.word	0x00000000
        /*0030*/ 	.short	0x0001
        /*0032*/ 	.short	0x0008
        /*0034*/ 	.byte	0x00, 0xf5, 0x21, 0x00


	//----- nvinfo : EIATTR_KPARAM_INFO
	.align		4
.L_13:
        /*0038*/ 	.byte	0x04, 0x17
        /*003a*/ 	.short	(.L_15 - .L_14)
.L_14:
        /*003c*/ 	.word	0x00000000
        /*0040*/ 	.short	0x0000
        /*0042*/ 	.short	0x0000
        /*0044*/ 	.byte	0x00, 0xf5, 0x21, 0x00


	//----- nvinfo : EIATTR_SPARSE_MMA_MASK
	.align		4
.L_15:
        /*0048*/ 	.byte	0x03, 0x50
        /*004a*/ 	.short	0x0000


	//----- nvinfo : EIATTR_MAXREG_COUNT
	.align		4
        /*004c*/ 	.byte	0x03, 0x1b
        /*004e*/ 	.short	0x00ff


	//----- nvinfo : EIATTR_MERCURY_ISA_VERSION
	.align		4
        /*0050*/ 	.byte	0x03, 0x5f
        /*0052*/ 	.short	0x0101


	//----- nvinfo : EIATTR_VRC_CTA_INIT_COUNT
	.align		4
        /*0054*/ 	.byte	0x02, 0x4a
	.zero		1
	.zero		1


	//----- nvinfo : EIATTR_EXIT_INSTR_OFFSETS
	.align		4
        /*0058*/ 	.byte	0x04, 0x1c
        /*005a*/ 	.short	(.L_17 - .L_16)


	//   ....[0]....
.L_16:
        /*005c*/ 	.word	0x000000c0


	//   ....[1]....
        /*0060*/ 	.word	0x00000740


	//----- nvinfo : EIATTR_CRS_STACK_SIZE
	.align		4
.L_17:
        /*0064*/ 	.byte	0x04, 0x1e
        /*0066*/ 	.short	(.L_19 - .L_18)
.L_18:
        /*0068*/ 	.word	0x00000000


	//----- nvinfo : EIATTR_CBANK_PARAM_SIZE
	.align		4
.L_19:
        /*006c*/ 	.byte	0x03, 0x19
        /*006e*/ 	.short	0x0018


	//----- nvinfo : EIATTR_PARAM_CBANK
	.align		4
        /*0070*/ 	.byte	0x04, 0x0a
        /*0072*/ 	.short	(.L_21 - .L_20)
	.align		4
.L_20:
        /*0074*/ 	.word	index@(.nv.constant0._Z16life_step_kernelPKmPmii)
        /*0078*/ 	.short	0x0380
        /*007a*/ 	.short	0x0018


	//----- nvinfo : EIATTR_SW_WAR
	.align		4
.L_21:
        /*007c*/ 	.byte	0x04, 0x36
        /*007e*/ 	.short	(.L_23 - .L_22)
.L_22:
        /*0080*/ 	.word	0x00000008
.L_23:


//--------------------- .nv.callgraph             --------------------------
	.section	.nv.callgraph,"",@"SHT_CUDA_CALLGRAPH"
	.align	4
	.sectionentsize	8
	.align		4
        /*0000*/ 	.word	0x00000000
	.align		4
        /*0004*/ 	.word	0xffffffff
	.align		4
        /*0008*/ 	.word	0x00000000
	.align		4
        /*000c*/ 	.word	0xfffffffe
	.align		4
        /*0010*/ 	.word	0x00000000
	.align		4
        /*0014*/ 	.word	0xfffffffd
	.align		4
        /*0018*/ 	.word	0x00000000
	.align		4
        /*001c*/ 	.word	0xfffffffc


//--------------------- .text._Z16life_step_kernelPKmPmii --------------------------
	.section	.text._Z16life_step_kernelPKmPmii,"ax",@progbits
	.align	128
.text._Z16life_step_kernelPKmPmii:
        .type           _Z16life_step_kernelPKmPmii,@function
        .size           _Z16life_step_kernelPKmPmii,(.L_x_5 - _Z16life_step_kernelPKmPmii)
        .other          _Z16life_step_kernelPKmPmii,@"STO_CUDA_ENTRY STV_DEFAULT"
_Z16life_step_kernelPKmPmii:
[----:B------:R-:W-:Y:S01]  /*0000*/  LDC R1, c[0x0][0x37c] ;  /* 0x0000df00ff017b82 */ /* 0x000fe20000000800 */
[----:B------:R-:W0:Y:S07]  /*0010*/  S2R R3, SR_TID.Y ;  /* 0x0000000000037919 */ /* 0x000e2e0000002200 */
[----:B------:R-:W1:Y:S01]  /*0020*/  LDC R9, c[0x0][0x360] ;  /* 0x0000d800ff097b82 */ /* 0x000e620000000800 */
[----:B------:R-:W1:Y:S07]  /*0030*/  S2R R2, SR_TID.X ;  /* 0x0000000000027919 */ /* 0x000e6e0000002100 */
[----:B------:R-:W0:Y:S08]  /*0040*/  S2UR UR5, SR_CTAID.Y ;  /* 0x00000000000579c3 */ /* 0x000e300000002600 */
[----:B------:R-:W0:Y:S08]  /*0050*/  LDC R0, c[0x0][0x364] ;  /* 0x0000d900ff007b82 */ /* 0x000e300000000800 */
[----:B------:R-:W1:Y:S08]  /*0060*/  S2UR UR4, SR_CTAID.X ;  /* 0x00000000000479c3 */ /* 0x000e700000002500 */
[----:B------:R-:W2:Y:S01]  /*0070*/  LDC.64 R10, c[0x0][0x390] ;  /* 0x0000e400ff0a7b82 */ /* 0x000ea20000000a00 */
[----:B0-----:R-:W-:-:S02]  /*0080*/  IMAD R0, R0, UR5, R3 ;  /* 0x0000000500007c24 */ /* 0x001fc4000f8e0203 */
[----:B-1----:R-:W-:-:S03]  /*0090*/  IMAD R9, R9, UR4, R2 ;  /* 0x0000000409097c24 */ /* 0x002fc6000f8e0202 */
[----:B--2---:R-:W-:-:S04]  /*00a0*/  ISETP.GE.AND P0, PT, R0, R11, PT ;  /* 0x0000000b0000720c */ /* 0x004fc80003f06270 */
[----:B------:R-:W-:-:S13]  /*00b0*/  ISETP.GE.OR P0, PT, R9, R10, P0 ;  /* 0x0000000a0900720c */ /* 0x000fda0000706670 */
[----:B------:R-:W-:Y:S05]  /*00c0*/  @P0 EXIT ;  /* 0x000000000000094d */ /* 0x000fea0003800000 */
[----:B------:R-:W0:Y:S01]  /*00d0*/  LDC.64 R4, c[0x0][0x380] ;  /* 0x0000e000ff047b82 */ /* 0x000e220000000a00 */
[----:B------:R-:W1:Y:S01]  /*00e0*/  LDCU.64 UR10, c[0x0][0x358] ;  /* 0x00006b00ff0a77ac */ /* 0x000e620008000a00 */
[C---:B------:R-:W-:Y:S01]  /*00f0*/  VIADD R3, R9.reuse, 0x1 ;  /* 0x0000000109037836 */ /* 0x040fe20000000000 */
[----:B------:R-:W-:Y:S01]  /*0100*/  ISETP.GE.AND P0, PT, R9, 0x1, PT ;  /* 0x000000010900780c */ /* 0x000fe20003f06270 */
[----:B------:R-:W-:-:S03]  /*0110*/  IMAD R9, R0, R10, R9 ;  /* 0x0000000a00097224 */ /* 0x000fc600078e0209 */
[----:B------:R-:W-:Y:S01]  /*0120*/  ISETP.GE.AND P1, PT, R3, R10, PT ;  /* 0x0000000a0300720c */ /* 0x000fe20003f26270 */
[----:B0-----:R-:W-:-:S08]  /*0130*/  IMAD.WIDE R14, R9, 0x8, R4 ;  /* 0x00000008090e7825 */ /* 0x001fd000078e0204 */
[----:B-1----:R0:W5:Y:S04]  /*0140*/  @P0 LDG.E.CONSTANT R13, desc[UR10][R14.64+-0x4] ;  /* 0xfffffc0a0e0d0981 */ /* 0x002168000c1e9900 */
[----:B------:R0:W5:Y:S04]  /*0150*/  @!P1 LDG.E.CONSTANT R12, desc[UR10][R14.64+0x8] ;  /* 0x0000080a0e0c9981 */ /* 0x000168000c1e9900 */
[----:B------:R0:W5:Y:S01]  /*0160*/  LDG.E.64.CONSTANT R2, desc[UR10][R14.64] ;  /* 0x0000000a0e027981 */ /* 0x000162000c1e9b00 */
[C---:B------:R-:W-:Y:S01]  /*0170*/  ISETP.NE.AND P2, PT, R0.reuse, RZ, PT ;  /* 0x000000ff0000720c */ /* 0x040fe20003f45270 */
[----:B------:R-:W-:Y:S01]  /*0180*/  VIADD R6, R0, 0x1 ;  /* 0x0000000100067836 */ /* 0x000fe20000000000 */
[----:B------:R-:W-:Y:S01]  /*0190*/  UMOV UR9, URZ ;  /* 0x000000ff00097c82 */ /* 0x000fe20008000000 */
[----:B------:R-:W-:Y:S01]  /*01a0*/  UMOV UR8, URZ ;  /* 0x000000ff00087c82 */ /* 0x000fe20008000000 */
[----:B------:R-:W-:Y:S01]  /*01b0*/  UMOV UR7, URZ ;  /* 0x000000ff00077c82 */ /* 0x000fe20008000000 */
[----:B------:R-:W-:Y:S01]  /*01c0*/  UMOV UR6, URZ ;  /* 0x000000ff00067c82 */ /* 0x000fe20008000000 */
[----:B------:R-:W-:Y:S01]  /*01d0*/  BSSY.RECONVERGENT B0, `(.L_x_0) ;  /* 0x000000d000007945 */ /* 0x000fe20003800200 */
[----:B------:R-:W-:Y:S01]  /*01e0*/  ISETP.GE.U32.AND P3, PT, R6, R11, PT ;  /* 0x0000000b0600720c */ /* 0x000fe20003f66070 */
[----:B------:R-:W-:Y:S01]  /*01f0*/  IMAD.MOV.U32 R21, RZ, RZ, RZ ;  /* 0x000000ffff157224 */ /* 0x000fe200078e00ff */
[----:B------:R-:W-:Y:S01]  /*0200*/  CS2R R6, SRZ ;  /* 0x0000000000067805 */ /* 0x000fe2000001ff00 */
[----:B------:R-:W-:-:S03]  /*0210*/  IMAD.MOV.U32 R11, RZ, RZ, RZ ;  /* 0x000000ffff0b7224 */ /* 0x000fc600078e00ff */
[----:B0-----:R-:W-:Y:S07]  /*0220*/  @!P2 BRA `(.L_x_1) ;  /* 0x00000000001ca947 */ /* 0x001fee0003800000 */
[----:B------:R-:W-:-:S04]  /*0230*/  IMAD.IADD R7, R9, 0x1, -R10 ;  /* 0x0000000109077824 */ /* 0x000fc800078e0a0a */
[----:B------:R-:W-:-:S05]  /*0240*/  IMAD.WIDE R4, R7, 0x8, R4 ;  /* 0x0000000807047825 */ /* 0x000fca00078e0204 */
[----:B------:R-:W2:Y:S04]  /*0250*/  @P0 LDG.E.CONSTANT R8, desc[UR10][R4.64+-0x4] ;  /* 0xfffffc0a04080981 */ /* 0x000ea8000c1e9900 */
[----:B------:R-:W3:Y:S04]  /*0260*/  @!P1 LDG.E.CONSTANT R0, desc[UR10][R4.64+0x8] ;  /* 0x0000080a04009981 */ /* 0x000ee8000c1e9900 */
[----:B------:R0:W5:Y:S01]  /*0270*/  LDG.E.64.CONSTANT R6, desc[UR10][R4.64] ;  /* 0x0000000a04067981 */ /* 0x000162000c1e9b00 */
[----:B--2---:R-:W-:Y:S01]  /*0280*/  @P0 SHF.R.U32.HI R21, RZ, 0x1f, R8 ;  /* 0x0000001fff150819 */ /* 0x004fe20000011608 */
[----:B0--3--:R-:W-:-:S07]  /*0290*/  @!P1 IMAD.U32 R11, R0, -0x80000000, RZ ;  /* 0x80000000000b9824 */ /* 0x009fce00078e00ff */
.L_x_1:
[----:B------:R-:W-:Y:S05]  /*02a0*/  BSYNC.RECONVERGENT B0 ;  /* 0x0000000000007941 */ /* 0x000fea0003800200 */
.L_x_0:
[----:B------:R-:W-:Y:S01]  /*02b0*/  UMOV UR5, URZ ;  /* 0x000000ff00057c82 */ /* 0x000fe20008000000 */
[----:B------:R-:W-:Y:S01]  /*02c0*/  UMOV UR4, URZ ;  /* 0x000000ff00047c82 */ /* 0x000fe20008000000 */
[----:B------:R-:W-:Y:S01]  /*02d0*/  BSSY.RECONVERGENT B0, `(.L_x_2) ;  /* 0x000000b000007945 */ /* 0x000fe20003800200 */
[----:B------:R-:W-:Y:S01]  /*02e0*/  IMAD.MOV.U32 R19, RZ, RZ, RZ ;  /* 0x000000ffff137224 */ /* 0x000fe200078e00ff */
[----:B------:R-:W-:Y:S01]  /*02f0*/  CS2R R4, SRZ ;  /* 0x0000000000047805 */ /* 0x000fe2000001ff00 */
[----:B------:R-:W-:Y:S01]  /*0300*/  IMAD.MOV.U32 R17, RZ, RZ, RZ ;  /* 0x000000ffff117224 */ /* 0x000fe200078e00ff */
[----:B------:R-:W-:Y:S06]  /*0310*/  @P3 BRA `(.L_x_3) ;  /* 0x0000000000183947 */ /* 0x000fec0003800000 */
[----:B------:R-:W-:-:S05]  /*0320*/  IMAD.WIDE R14, R10, 0x8, R14 ;  /* 0x000000080a0e7825 */ /* 0x000fca00078e020e */
[----:B------:R-:W2:Y:S04]  /*0330*/  @P0 LDG.E.CONSTANT R8, desc[UR10][R14.64+-0x4] ;  /* 0xfffffc0a0e080981 */ /* 0x000ea8000c1e9900 */
[----:B------:R-:W3:Y:S04]  /*0340*/  @!P1 LDG.E.CONSTANT R0, desc[UR10][R14.64+0x8] ;  /* 0x0000080a0e009981 */ /* 0x000ee8000c1e9900 */
[----:B------:R0:W5:Y:S01]  /*0350*/  LDG.E.64.CONSTANT R4, desc[UR10][R14.64] ;  /* 0x0000000a0e047981 */ /* 0x000162000c1e9b00 */
[----:B--2---:R-:W-:Y:S01]  /*0360*/  @P0 SHF.R.U32.HI R19, RZ, 0x1f, R8 ;  /* 0x0000001fff130819 */ /* 0x004fe20000011608 */
[----:B0--3--:R-:W-:-:S07]  /*0370*/  @!P1 IMAD.U32 R17, R0, -0x80000000, RZ ;  /* 0x8000000000119824 */ /* 0x009fce00078e00ff */
.L_x_3:
[----:B------:R-:W-:Y:S05]  /*0380*/  BSYNC.RECONVERGENT B0 ;  /* 0x0000000000007941 */ /* 0x000fea0003800200 */
.L_x_2:
[C---:B-----5:R-:W-:Y:S01]  /*0390*/  IMAD.SHL.U32 R10, R6.reuse, 0x2, RZ ;  /* 0x00000002060a7824 */ /* 0x060fe200078e00ff */
[--C-:B------:R-:W-:Y:S01]  /*03a0*/  SHF.R.U64 R15, R6, 0x1, R7.reuse ;  /* 0x00000001060f7819 */ /* 0x100fe20000001207 */
[----:B------:R-:W-:Y:S01]  /*03b0*/  IMAD.SHL.U32 R16, R2, 0x2, RZ ;  /* 0x0000000202107824 */ /* 0x000fe200078e00ff */
[----:B------:R-:W-:Y:S01]  /*03c0*/  SHF.R.U32.HI R0, RZ, 0x1, R7 ;  /* 0x00000001ff007819 */ /* 0x000fe20000011607 */
[----:B------:R-:W-:Y:S01]  /*03d0*/  IMAD.MOV.U32 R18, RZ, RZ, RZ ;  /* 0x000000ffff127224 */ /* 0x000fe200078e00ff */
[----:B------:R-:W-:Y:S01]  /*03e0*/  LOP3.LUT R10, R10, R21, RZ, 0xfc, !PT ;  /* 0x000000150a0a7212 */ /* 0x000fe200078efcff */
[----:B------:R-:W-:Y:S01]  /*03f0*/  IMAD.MOV.U32 R21, RZ, RZ, RZ ;  /* 0x000000ffff157224 */ /* 0x000fe200078e00ff */
[----:B------:R-:W-:Y:S01]  /*0400*/  LOP3.LUT R15, R15, UR6, RZ, 0xfc, !PT ;  /* 0x000000060f0f7c12 */ /* 0x000fe2000f8efcff */
[----:B------:R-:W-:Y:S01]  /*0410*/  @!P1 IMAD.U32 R18, R12, -0x80000000, RZ ;  /* 0x800000000c129824 */ /* 0x000fe200078e00ff */
[----:B------:R-:W-:Y:S01]  /*0420*/  LOP3.LUT R11, R0, R11, RZ, 0xfc, !PT ;  /* 0x0000000b000b7212 */ /* 0x000fe200078efcff */
[----:B------:R-:W-:Y:S01]  /*0430*/  IMAD.SHL.U32 R14, R4, 0x2, RZ ;  /* 0x00000002040e7824 */ /* 0x000fe200078e00ff */
[----:B------:R-:W-:-:S02]  /*0440*/  LOP3.LUT R0, R15, R10, R6, 0x96, !PT ;  /* 0x0000000a0f007212 */ /* 0x000fc400078e9606 */
[----:B------:R-:W-:Y:S02]  /*0450*/  LOP3.LUT R10, R10, R6, R15, 0xe8, !PT ;  /* 0x000000060a0a7212 */ /* 0x000fe400078ee80f */
[----:B------:R-:W-:Y:S02]  /*0460*/  SHF.L.U64.HI R6, R6, 0x1, R7 ;  /* 0x0000000106067819 */ /* 0x000fe40000010207 */
[----:B------:R-:W-:Y:S02]  /*0470*/  @P0 SHF.R.U32.HI R21, RZ, 0x1f, R13 ;  /* 0x0000001fff150819 */ /* 0x000fe4000001160d */
[----:B------:R-:W-:Y:S02]  /*0480*/  SHF.R.U64 R15, R2, 0x1, R3 ;  /* 0x00000001020f7819 */ /* 0x000fe40000001203 */
[----:B------:R-:W-:Y:S02]  /*0490*/  LOP3.LUT R12, R6, UR7, RZ, 0xfc, !PT ;  /* 0x00000007060c7c12 */ /* 0x000fe4000f8efcff */
[----:B------:R-:W-:-:S02]  /*04a0*/  LOP3.LUT R16, R21, R16, RZ, 0xfc, !PT ;  /* 0x0000001015107212 */ /* 0x000fc400078efcff */
[--C-:B------:R-:W-:Y:S02]  /*04b0*/  SHF.R.U32.HI R21, RZ, 0x1, R3.reuse ;  /* 0x00000001ff157819 */ /* 0x100fe40000011603 */
[----:B------:R-:W-:Y:S02]  /*04c0*/  SHF.L.U64.HI R13, R2, 0x1, R3 ;  /* 0x00000001020d7819 */ /* 0x000fe40000010203 */
[----:B------:R-:W-:Y:S02]  /*04d0*/  LOP3.LUT R15, R15, UR8, RZ, 0xfc, !PT ;  /* 0x000000080f0f7c12 */ /* 0x000fe4000f8efcff */
[----:B------:R-:W-:Y:S02]  /*04e0*/  LOP3.LUT R6, R11, R12, R7, 0x96, !PT ;  /* 0x0000000c0b067212 */ /* 0x000fe400078e9607 */
[----:B------:R-:W-:Y:S02]  /*04f0*/  LOP3.LUT R12, R12, R7, R11, 0xe8, !PT ;  /* 0x000000070c0c7212 */ /* 0x000fe400078ee80b */
[----:B------:R-:W-:-:S02]  /*0500*/  LOP3.LUT R21, R18, R21, RZ, 0xfc, !PT ;  /* 0x0000001512157212 */ /* 0x000fc400078efcff */
[----:B------:R-:W-:Y:S02]  /*0510*/  LOP3.LUT R7, R13, UR9, RZ, 0xfc, !PT ;  /* 0x000000090d077c12 */ /* 0x000fe4000f8efcff */
[--C-:B------:R-:W-:Y:S02]  /*0520*/  SHF.R.U32.HI R8, RZ, 0x1, R5.reuse ;  /* 0x00000001ff087819 */ /* 0x100fe40000011605 */
[C---:B------:R-:W-:Y:S02]  /*0530*/  LOP3.LUT R13, R4.reuse, R15, R16, 0x96, !PT ;  /* 0x0000000f040d7212 */ /* 0x040fe400078e9610 */
[----:B------:R-:W-:Y:S02]  /*0540*/  LOP3.LUT R15, R15, R16, R4, 0xe8, !PT ;  /* 0x000000100f0f7212 */ /* 0x000fe400078ee804 */
[----:B------:R-:W-:Y:S02]  /*0550*/  SHF.R.U64 R23, R4, 0x1, R5 ;  /* 0x0000000104177819 */ /* 0x000fe40000001205 */
[----:B------:R-:W-:-:S02]  /*0560*/  LOP3.LUT R11, R5, R21, R7, 0x96, !PT ;  /* 0x00000015050b7212 */ /* 0x000fc400078e9607 */
[--C-:B------:R-:W-:Y:S02]  /*0570*/  SHF.L.U64.HI R25, R4, 0x1, R5.reuse ;  /* 0x0000000104197819 */ /* 0x100fe40000010205 */
[----:B------:R-:W-:Y:S02]  /*0580*/  LOP3.LUT R21, R21, R7, R5, 0xe8, !PT ;  /* 0x0000000715157212 */ /* 0x000fe400078ee805 */
[----:B------:R-:W-:Y:S01]  /*0590*/  LOP3.LUT R8, R8, R17, RZ, 0xfc, !PT ;  /* 0x0000001108087212 */ /* 0x000fe200078efcff */
[----:B------:R-:W0:Y:S01]  /*05a0*/  LDC.64 R4, c[0x0][0x388] ;  /* 0x0000e200ff047b82 */ /* 0x000e220000000a00 */
[----:B------:R-:W-:Y:S02]  /*05b0*/  LOP3.LUT R14, R14, R19, RZ, 0xfc, !PT ;  /* 0x000000130e0e7212 */ /* 0x000fe400078efcff */
[----:B------:R-:W-:Y:S02]  /*05c0*/  LOP3.LUT R23, R23, UR4, RZ, 0xfc, !PT ;  /* 0x0000000417177c12 */ /* 0x000fe4000f8efcff */
[----:B------:R-:W-:-:S02]  /*05d0*/  LOP3.LUT R17, R15, R10, RZ, 0x3c, !PT ;  /* 0x0000000a0f117212 */ /* 0x000fc400078e3cff */
[----:B------:R-:W-:Y:S02]  /*05e0*/  LOP3.LUT R25, R25, UR5, RZ, 0xfc, !PT ;  /* 0x0000000519197c12 */ /* 0x000fe4000f8efcff */
[----:B------:R-:W-:Y:S02]  /*05f0*/  LOP3.LUT R19, R21, R12, RZ, 0x3c, !PT ;  /* 0x0000000c15137212 */ /* 0x000fe400078e3cff */
[----:B------:R-:W-:Y:S02]  /*0600*/  LOP3.LUT R16, R14, R23, RZ, 0x3c, !PT ;  /* 0x000000170e107212 */ /* 0x000fe400078e3cff */
[CCC-:B------:R-:W-:Y:S02]  /*0610*/  LOP3.LUT R7, R17.reuse, R14.reuse, R23.reuse, 0x78, !PT ;  /* 0x0000000e11077212 */ /* 0x1c0fe400078e7817 */
[----:B------:R-:W-:Y:S02]  /*0620*/  LOP3.LUT R14, R17, R14, R23, 0x80, !PT ;  /* 0x0000000e110e7212 */ /* 0x000fe400078e8017 */
[----:B------:R-:W-:-:S02]  /*0630*/  LOP3.LUT R17, R19, R25, R8, 0x80, !PT ;  /* 0x0000001913117212 */ /* 0x000fc400078e8008 */
[----:B------:R-:W-:Y:S02]  /*0640*/  LOP3.LUT R18, R25, R8, RZ, 0x3c, !PT ;  /* 0x0000000819127212 */ /* 0x000fe400078e3cff */
[----:B------:R-:W-:Y:S02]  /*0650*/  LOP3.LUT R10, R14, R15, R10, 0xf8, !PT ;  /* 0x0000000f0e0a7212 */ /* 0x000fe400078ef80a */
[----:B------:R-:W-:Y:S01]  /*0660*/  LOP3.LUT R15, R17, R21, R12, 0xf8, !PT ;  /* 0x00000015110f7212 */ /* 0x000fe200078ef80c */
[----:B0-----:R-:W-:Y:S01]  /*0670*/  IMAD.WIDE R4, R9, 0x8, R4 ;  /* 0x0000000809047825 */ /* 0x001fe200078e0204 */
[----:B------:R-:W-:Y:S02]  /*0680*/  LOP3.LUT R8, R19, R25, R8, 0x78, !PT ;  /* 0x0000001913087212 */ /* 0x000fe400078e7808 */
[----:B------:R-:W-:Y:S02]  /*0690*/  LOP3.LUT R12, R13, R0, R16, 0xe8, !PT ;  /* 0x000000000d0c7212 */ /* 0x000fe400078ee810 */
[----:B------:R-:W-:-:S02]  /*06a0*/  LOP3.LUT R14, R11, R6, R18, 0xe8, !PT ;  /* 0x000000060b0e7212 */ /* 0x000fc400078ee812 */
[----:B------:R-:W-:Y:S02]  /*06b0*/  LOP3.LUT R0, R16, R13, R0, 0x96, !PT ;  /* 0x0000000d10007212 */ /* 0x000fe400078e9600 */
[----:B------:R-:W-:Y:S02]  /*06c0*/  LOP3.LUT R6, R18, R11, R6, 0x96, !PT ;  /* 0x0000000b12067212 */ /* 0x000fe400078e9606 */
[----:B------:R-:W-:Y:S02]  /*06d0*/  LOP3.LUT R11, R10, R12, R7, 0x78, !PT ;  /* 0x0000000c0a0b7212 */ /* 0x000fe400078e7807 */
[----:B------:R-:W-:Y:S02]  /*06e0*/  LOP3.LUT R13, R15, R14, R8, 0x78, !PT ;  /* 0x0000000e0f0d7212 */ /* 0x000fe400078e7808 */
[----:B------:R-:W-:Y:S02]  /*06f0*/  LOP3.LUT R2, R0, R11, R2, 0x32, !PT ;  /* 0x0000000b00027212 */ /* 0x000fe400078e3202 */
[----:B------:R-:W-:-:S02]  /*0700*/  LOP3.LUT R3, R6, R13, R3, 0x32, !PT ;  /* 0x0000000d06037212 */ /* 0x000fc400078e3203 */
[----:B------:R-:W-:Y:S02]  /*0710*/  LOP3.LUT R2, R2, R12, R7, 0x60, !PT ;  /* 0x0000000c02027212 */ /* 0x000fe400078e6007 */
[----:B------:R-:W-:-:S05]  /*0720*/  LOP3.LUT R3, R3, R14, R8, 0x60, !PT ;  /* 0x0000000e03037212 */ /* 0x000fca00078e6008 */
[----:B------:R-:W-:Y:S01]  /*0730*/  STG.E.64 desc[UR10][R4.64], R2 ;  /* 0x0000000204007986 */ /* 0x000fe2000c101b0a */
[----:B------:R-:W-:Y:S05]  /*0740*/  EXIT ;  /* 0x000000000000794d */ /* 0x000fea0003800000 */
.L_x_4:
[----:B------:R-:W-:-:S00]  /*0750*/  BRA `(.L_x_4) ;  /* 0xfffffffc00fc7947 */ /* 0x000fc0000383ffff */
[----:B------:R-:W-:-:S00]  /*0760*/  NOP ;  /* 0x0000000000007918 */ /* 0x000fc00000000000 */
        /* <DEDUP_REMOVED lines=9> */
.L_x_5:


//--------------------- .nv.shared.reserved.0     --------------------------
	.section	.nv.shared.reserved.0,"aw",@nobits
	.weak		__nv_reservedSMEM_offset_0_alias
	.size		__nv_reservedSMEM_offset_0_alias, 0, 64
	.other		__nv_reservedSMEM_offset_0_alias,@"STO_CUDA_RESERVED_SHARED STV_DEFAULT"
__nv_reservedSMEM_offset_0_alias:
	.zero		0
	.zero		64


//--------------------- .nv.constant0._Z16life_step_kernelPKmPmii --------------------------
	.section	.nv.constant0._Z16life_step_kernelPKmPmii,"a",@progbits
	.sectionflags	@""
	.align	4
.nv.constant0._Z16life_step_kernelPKmPmii:
	.zero		920


//--------------------- SYMBOLS --------------------------

	.type		.nv.reservedSmem.offset0,@object
	.size		.nv.reservedSmem.offset0,0x4
